	.headerflags	@"EF_CUDA_TEXMODE_UNIFIED EF_CUDA_64BIT_ADDRESS EF_CUDA_ACCELERATORS EF_CUDA_SM90 EF_CUDA_VIRTUAL_SM(EF_CUDA_SM90)"
	.elftype	@"ET_EXEC"


//--------------------- .nv.info                  --------------------------
	.section	.nv.info,"",@"SHT_CUDA_INFO"
	.align	4


	//----- nvinfo : EIATTR_REGCOUNT
	.align		4
        /*0000*/ 	.byte	0x04, 0x2f
        /*0002*/ 	.short	(.L_1 - .L_0)
	.align		4
.L_0:
        /*0004*/ 	.word	index@(triton_poi_fused_constant_pad_nd_32)
        /*0008*/ 	.word	0x0000000e


	//----- nvinfo : EIATTR_MIN_STACK_SIZE
	.align		4
.L_1:
        /*000c*/ 	.byte	0x04, 0x12
        /*000e*/ 	.short	(.L_3 - .L_2)
	.align		4
.L_2:
        /*0010*/ 	.word	index@(triton_poi_fused_constant_pad_nd_32)
        /*0014*/ 	.word	0x00000000


	//----- nvinfo : EIATTR_FRAME_SIZE
	.align		4
.L_3:
        /*0018*/ 	.byte	0x04, 0x11
        /*001a*/ 	.short	(.L_5 - .L_4)
	.align		4
.L_4:
        /*001c*/ 	.word	index@(triton_poi_fused_constant_pad_nd_32)
        /*0020*/ 	.word	0x00000000


	//----- nvinfo : EIATTR_MIN_STACK_SIZE
	.align		4
.L_5:
        /*0024*/ 	.byte	0x04, 0x12
        /*0026*/ 	.short	(.L_7 - .L_6)
	.align		4
.L_6:
        /*0028*/ 	.word	index@(triton_poi_fused_constant_pad_nd_32)
        /*002c*/ 	.word	0x00000000
.L_7:


//--------------------- .nv.info.triton_poi_fused_constant_pad_nd_32 --------------------------
	.section	.nv.info.triton_poi_fused_constant_pad_nd_32,"",@"SHT_CUDA_INFO"
	.sectionflags	@""
	.align	4


	//----- nvinfo : EIATTR_CUDA_API_VERSION
	.align		4
        /*0000*/ 	.byte	0x04, 0x37
        /*0002*/ 	.short	(.L_9 - .L_8)
.L_8:
        /*0004*/ 	.word	0x0000007c


	//----- nvinfo : EIATTR_KPARAM_INFO
	.align		4
.L_9:
        /*0008*/ 	.byte	0x04, 0x17
        /*000a*/ 	.short	(.L_11 - .L_10)
.L_10:
        /*000c*/ 	.word	0x00000000
        /*0010*/ 	.short	0x0002
        /*0012*/ 	.short	0x0010
        /*0014*/ 	.byte	0x00, 0xf0, 0x11, 0x00


	//----- nvinfo : EIATTR_KPARAM_INFO
	.align		4
.L_11:
        /*0018*/ 	.byte	0x04, 0x17
        /*001a*/ 	.short	(.L_13 - .L_12)
.L_12:
        /*001c*/ 	.word	0x00000000
        /*0020*/ 	.short	0x0001
        /*0022*/ 	.short	0x0008
        /*0024*/ 	.byte	0x00, 0xf4, 0x21, 0x00


	//----- nvinfo : EIATTR_KPARAM_INFO
	.align		4
.L_13:
        /*0028*/ 	.byte	0x04, 0x17
        /*002a*/ 	.short	(.L_15 - .L_14)
.L_14:
        /*002c*/ 	.word	0x00000000
        /*0030*/ 	.short	0x0000
        /*0032*/ 	.short	0x0000
        /*0034*/ 	.byte	0x00, 0xf4, 0x21, 0x00


	//----- nvinfo : EIATTR_SPARSE_MMA_MASK
	.align		4
.L_15:
        /*0038*/ 	.byte	0x03, 0x50
        /*003a*/ 	.short	0x0000


	//----- nvinfo : EIATTR_MAXREG_COUNT
	.align		4
        /*003c*/ 	.byte	0x03, 0x1b
        /*003e*/ 	.short	0x00ff


	//----- nvinfo : EIATTR_EXIT_INSTR_OFFSETS
	.align		4
        /*0040*/ 	.byte	0x04, 0x1c
        /*0042*/ 	.short	(.L_17 - .L_16)


	//   ....[0]....
.L_16:
        /*0044*/ 	.word	0x000002a0


	//----- nvinfo : EIATTR_REQNTID
	.align		4
.L_17:
        /*0048*/ 	.byte	0x04, 0x10
        /*004a*/ 	.short	(.L_19 - .L_18)
.L_18:
        /*004c*/ 	.word	0x00000100
        /*0050*/ 	.word	0x00000001
        /*0054*/ 	.word	0x00000001


	//----- nvinfo : EIATTR_CRS_STACK_SIZE
	.align		4
.L_19:
        /*0058*/ 	.byte	0x04, 0x1e
        /*005a*/ 	.short	(.L_21 - .L_20)
.L_20:
        /*005c*/ 	.word	0x00000000


	//----- nvinfo : EIATTR_CBANK_PARAM_SIZE
	.align		4
.L_21:
        /*0060*/ 	.byte	0x03, 0x19
        /*0062*/ 	.short	0x0014


	//----- nvinfo : EIATTR_PARAM_CBANK
	.align		4
        /*0064*/ 	.byte	0x04, 0x0a
        /*0066*/ 	.short	(.L_23 - .L_22)
	.align		4
.L_22:
        /*0068*/ 	.word	index@(.nv.constant0.triton_poi_fused_constant_pad_nd_32)
        /*006c*/ 	.short	0x0210
        /*006e*/ 	.short	0x0014


	//----- nvinfo : EIATTR_SW_WAR
	.align		4
.L_23:
        /*0070*/ 	.byte	0x04, 0x36
        /*0072*/ 	.short	(.L_25 - .L_24)
.L_24:
        /*0074*/ 	.word	0x00000008
.L_25:


//--------------------- .nv.callgraph             --------------------------
	.section	.nv.callgraph,"",@"SHT_CUDA_CALLGRAPH"
	.align	4
	.sectionentsize	8
	.align		4
        /*0000*/ 	.word	0x00000000
	.align		4
        /*0004*/ 	.word	0xffffffff
	.align		4
        /*0008*/ 	.word	0x00000000
	.align		4
        /*000c*/ 	.word	0xfffffffe
	.align		4
        /*0010*/ 	.word	0x00000000
	.align		4
        /*0014*/ 	.word	0xfffffffd
	.align		4
        /*0018*/ 	.word	0x00000000
	.align		4
        /*001c*/ 	.word	0xfffffffc


//--------------------- .text.triton_poi_fused_constant_pad_nd_32 --------------------------
	.section	.text.triton_poi_fused_constant_pad_nd_32,"ax",@progbits
	.align	128
        .global         triton_poi_fused_constant_pad_nd_32
        .type           triton_poi_fused_constant_pad_nd_32,@function
        .size           triton_poi_fused_constant_pad_nd_32,(.L_x_3 - triton_poi_fused_constant_pad_nd_32)
        .other          triton_poi_fused_constant_pad_nd_32,@"STO_CUDA_ENTRY STV_DEFAULT"
triton_poi_fused_constant_pad_nd_32:
.text.triton_poi_fused_constant_pad_nd_32:
[----:B------:R-:W0:Y:S02]  /*0000*/  LDC R1, c[0x0][0x28] ;  /* 0x00000a00ff017b82 */ /* 0x000e240000000800 */
[----:B------:R-:W1:Y:S01]  /*0010*/  S2R R0, SR_TID.X ;  /* 0x0000000000007919 */ /* 0x000e620000002100 */
[----:B------:R-:W-:Y:S01]  /*0020*/  ULDC.64 UR4, c[0x0][0x210] ;  /* 0x0000840000047ab9 */ /* 0x000fe20000000a00 */
[----:B------:R-:W-:Y:S01]  /*0030*/  BSSY B0, `(.L_x_0) ;  /* 0x0000023000007945 */ /* 0x000fe20003800000 */
[----:B------:R-:W2:Y:S01]  /*0040*/  S2R R5, SR_CTAID.X ;  /* 0x0000000000057919 */ /* 0x000ea20000002500 */
[----:B-1----:R-:W-:-:S05]  /*0050*/  IMAD.SHL.U32 R0, R0, 0x2, RZ ;  /* 0x0000000200007824 */ /* 0x002fca00078e00ff */
[----:B------:R-:W-:-:S05]  /*0060*/  LOP3.LUT R0, R0, 0x1fe, RZ, 0xc0, !PT ;  /* 0x000001fe00007812 */ /* 0x000fca00078ec0ff */
[----:B--2---:R-:W-:-:S04]  /*0070*/  IMAD R5, R5, 0x200, R0 ;  /* 0x0000020005057824 */ /* 0x004fc800078e0200 */
[----:B------:R-:W-:-:S05]  /*0080*/  IMAD.HI R0, R5, 0x66666667, RZ ;  /* 0x6666666705007827 */ /* 0x000fca00078e02ff */
[----:B------:R-:W-:-:S04]  /*0090*/  SHF.R.U32.HI R3, RZ, 0x1f, R0 ;  /* 0x0000001fff037819 */ /* 0x000fc80000011600 */
[CC--:B------:R-:W-:Y:S02]  /*00a0*/  LEA.HI.SX32 R4, R0.reuse, R3.reuse, 0x16 ;  /* 0x0000000300047211 */ /* 0x0c0fe400078fb2ff */
[-C--:B------:R-:W-:Y:S02]  /*00b0*/  LEA.HI.SX32 R6, R0, R3.reuse, 0x1a ;  /* 0x0000000300067211 */ /* 0x080fe400078fd2ff */
[----:B------:R-:W-:Y:S02]  /*00c0*/  LEA.HI R2, R4, R4, RZ, 0x4 ;  /* 0x0000000404027211 */ /* 0x000fe400078f20ff */
[----:B------:R-:W-:Y:S02]  /*00d0*/  LEA.HI.SX32 R0, R0, R3, 0x12 ;  /* 0x0000000300007211 */ /* 0x000fe400078f92ff */
[----:B------:R-:W-:Y:S02]  /*00e0*/  LOP3.LUT R7, R2, 0xfffffff0, RZ, 0xc0, !PT ;  /* 0xfffffff002077812 */ /* 0x000fe400078ec0ff */
[----:B------:R-:W-:Y:S01]  /*00f0*/  LEA.HI R8, R6, R6, RZ, 0x4 ;  /* 0x0000000606087211 */ /* 0x000fe200078f20ff */
[----:B------:R-:W1:Y:S01]  /*0100*/  LDC.64 R2, c[0x0][0x218] ;  /* 0x00008600ff027b82 */ /* 0x000e620000000a00 */
[----:B------:R-:W-:-:S02]  /*0110*/  IMAD R10, R0, 0x2800, RZ ;  /* 0x00002800000a7824 */ /* 0x000fc400078e02ff */
[----:B------:R-:W-:Y:S01]  /*0120*/  IMAD.IADD R7, R4, 0x1, -R7 ;  /* 0x0000000104077824 */ /* 0x000fe200078e0a07 */
[----:B------:R-:W-:Y:S01]  /*0130*/  LOP3.LUT R9, R8, 0xfffffff0, RZ, 0xc0, !PT ;  /* 0xfffffff008097812 */ /* 0x000fe200078ec0ff */
[----:B------:R-:W-:Y:S02]  /*0140*/  IMAD R4, R4, -0xa00, R5 ;  /* 0xfffff60004047824 */ /* 0x000fe400078e0205 */
[C---:B------:R-:W-:Y:S01]  /*0150*/  IMAD R11, R7.reuse, 0x500, RZ ;  /* 0x00000500070b7824 */ /* 0x040fe200078e02ff */
[----:B------:R-:W-:Y:S01]  /*0160*/  IADD3 R9, R6, -0x4, -R9 ;  /* 0xfffffffc06097810 */ /* 0x000fe20007ffe809 */
[----:B------:R-:W-:Y:S01]  /*0170*/  VIADD R0, R7, 0xfffffffc ;  /* 0xfffffffc07007836 */ /* 0x000fe20000000000 */
[--C-:B------:R-:W-:Y:S02]  /*0180*/  SHF.R.S32.HI R6, RZ, 0x1f, R10.reuse ;  /* 0x0000001fff067819 */ /* 0x100fe4000001140a */
[----:B------:R-:W-:Y:S02]  /*0190*/  IADD3 R10, P0, P1, R11, R4, R10 ;  /* 0x000000040b0a7210 */ /* 0x000fe4000791e00a */
[----:B------:R-:W-:-:S02]  /*01a0*/  SHF.R.S32.HI R4, RZ, 0x1f, R4 ;  /* 0x0000001fff047819 */ /* 0x000fc40000011404 */
[----:B------:R-:W-:Y:S02]  /*01b0*/  SHF.R.S32.HI R11, RZ, 0x1f, R11 ;  /* 0x0000001fff0b7819 */ /* 0x000fe4000001140b */
[----:B------:R-:W-:Y:S02]  /*01c0*/  LOP3.LUT R0, R0, R9, RZ, 0xfc, !PT ;  /* 0x0000000900007212 */ /* 0x000fe400078efcff */
[----:B------:R-:W-:Y:S02]  /*01d0*/  IADD3.X R11, R11, R4, R6, P0, P1 ;  /* 0x000000040b0b7210 */ /* 0x000fe400007e2406 */
[----:B------:R-:W-:Y:S02]  /*01e0*/  CS2R R6, SRZ ;  /* 0x0000000000067805 */ /* 0x000fe4000001ff00 */
[----:B------:R-:W-:Y:S02]  /*01f0*/  ISETP.GE.U32.AND P0, PT, R0, 0x8, PT ;  /* 0x000000080000780c */ /* 0x000fe40003f06070 */
[----:B------:R-:W-:Y:S01]  /*0200*/  LEA R4, P1, R10, UR4, 0x2 ;  /* 0x000000040a047c11 */ /* 0x000fe2000f8210ff */
[----:B-1----:R-:W-:-:S03]  /*0210*/  IMAD.WIDE R2, R5, 0x4, R2 ;  /* 0x0000000405027825 */ /* 0x002fc600078e0202 */
[----:B------:R-:W-:Y:S01]  /*0220*/  LEA.HI.X R5, R10, UR5, R11, 0x2, P1 ;  /* 0x000000050a057c11 */ /* 0x000fe200088f140b */
[----:B------:R-:W-:-:S06]  /*0230*/  ULDC.64 UR4, c[0x0][0x208] ;  /* 0x0000820000047ab9 */ /* 0x000fcc0000000a00 */
[----:B------:R-:W-:Y:S05]  /*0240*/  @P0 BRA `(.L_x_1) ;  /* 0x0000000000040947 */ /* 0x000fea0003800000 */
[----:B------:R1:W5:Y:S02]  /*0250*/  LDG.E.64 R6, desc[UR4][R4.64+-0x5a00] ;  /* 0xffa6000404067981 */ /* 0x000364000c1e1b00 */
.L_x_1:
[----:B------:R-:W-:Y:S05]  /*0260*/  BSYNC B0 ;  /* 0x0000000000007941 */ /* 0x000fea0003800000 */
.L_x_0:
[----:B-----5:R-:W-:Y:S02]  /*0270*/  SEL R6, R6, RZ, !P0 ;  /* 0x000000ff06067207 */ /* 0x020fe40004000000 */
[----:B------:R-:W-:-:S05]  /*0280*/  SEL R7, R7, RZ, !P0 ;  /* 0x000000ff07077207 */ /* 0x000fca0004000000 */
[----:B------:R-:W-:Y:S01]  /*0290*/  STG.E.64 desc[UR4][R2.64], R6 ;  /* 0x0000000602007986 */ /* 0x000fe2000c101b04 */
[----:B------:R-:W-:Y:S05]  /*02a0*/  EXIT ;  /* 0x000000000000794d */ /* 0x000fea0003800000 */
.L_x_2:
[----:B------:R-:W-:-:S00]  /*02b0*/  BRA `(.L_x_2) ;  /* 0xfffffffc00fc7947 */ /* 0x000fc0000383ffff */
[----:B------:R-:W-:-:S00]  /*02c0*/  NOP ;  /* 0x0000000000007918 */ /* 0x000fc00000000000 */
        /* <DEDUP_REMOVED lines=11> */
.L_x_3:


//--------------------- .nv.constant0.triton_poi_fused_constant_pad_nd_32 --------------------------
	.section	.nv.constant0.triton_poi_fused_constant_pad_nd_32,"a",@progbits
	.sectionflags	@""
	.align	4
.nv.constant0.triton_poi_fused_constant_pad_nd_32:
	.zero		548
